//
// Generated by NVIDIA NVVM Compiler
//
// Compiler Build ID: CL-36424714
// Cuda compilation tools, release 13.0, V13.0.88
// Based on NVVM 20.0.0
//

.version 9.0
.target sm_100
.address_size 64

	// .globl	_Z18copy_matrix_kernelPKfPfi

.visible .entry _Z18copy_matrix_kernelPKfPfi(
	.param .u64 .ptr .align 1 _Z18copy_matrix_kernelPKfPfi_param_0,
	.param .u64 .ptr .align 1 _Z18copy_matrix_kernelPKfPfi_param_1,
	.param .u32 _Z18copy_matrix_kernelPKfPfi_param_2
)
{
	.reg .pred 	%p<2>;
	.reg .b32 	%r<7>;
	.reg .b32 	%f<2>;
	.reg .b64 	%rd<8>;

	ld.param.u64 	%rd1, [_Z18copy_matrix_kernelPKfPfi_param_0];
	ld.param.u64 	%rd2, [_Z18copy_matrix_kernelPKfPfi_param_1];
	ld.param.u32 	%r2, [_Z18copy_matrix_kernelPKfPfi_param_2];
	mov.u32 	%r3, %ntid.x;
	mov.u32 	%r4, %ctaid.x;
	mov.u32 	%r5, %tid.x;
	mad.lo.s32 	%r1, %r3, %r4, %r5;
	mul.lo.s32 	%r6, %r2, %r2;
	setp.ge.s32 	%p1, %r1, %r6;
	@%p1 bra 	$L__BB0_2;
	cvta.to.global.u64 	%rd3, %rd1;
	cvta.to.global.u64 	%rd4, %rd2;
	mul.wide.s32 	%rd5, %r1, 4;
	add.s64 	%rd6, %rd3, %rd5;
	ld.global.nc.f32 	%f1, [%rd6];
	add.s64 	%rd7, %rd4, %rd5;
	st.global.f32 	[%rd7], %f1;
$L__BB0_2:
	ret;

}


// ===== COMPILED SASS (sm_100) =====

	.target	sm_100

	.elftype	@"ET_EXEC"


//--------------------- .note.nv.tkinfo           --------------------------
	.section	.note.nv.tkinfo,"",@"SHT_NOTE"
	.sectionflags	@"SHF_NOTE_NV_TKINFO"
	.tkinfo
        /*0018*/ 	.word	0x00000002
        /*0030*/ 	.string	""
        /*0030*/ 	.string	"ptxas"
        /*0030*/ 	.string	"Cuda compilation tools, release 13.0, V13.0.88"
        /*0030*/ 	.string	"Build cuda_13.0.r13.0/compiler.36424714_0"
        /*0030*/ 	.string	"-arch sm_100 -m 64 "



//--------------------- .note.nv.cuinfo           --------------------------
	.section	.note.nv.cuinfo,"",@"SHT_NOTE"
	.sectionflags	@"SHF_NOTE_NV_CUINFO"
        /*0018*/ 	.short	0x0002
        /*001a*/ 	.short	0x0064
        /*001c*/ 	.short	0x0082
	.zero		2


//--------------------- .nv.info                  --------------------------
	.section	.nv.info,"",@"SHT_CUDA_INFO"
	.align	4


	//----- nvinfo : EIATTR_REGCOUNT
	.align		4
        /*0000*/ 	.byte	0x04, 0x2f
        /*0002*/ 	.short	(.L_1 - .L_0)
	.align		4
.L_0:
        /*0004*/ 	.word	index@(_Z18copy_matrix_kernelPKfPfi)
        /*0008*/ 	.word	0x0000000a


	//----- nvinfo : EIATTR_FRAME_SIZE
	.align		4
.L_1:
        /*000c*/ 	.byte	0x04, 0x11
        /*000e*/ 	.short	(.L_3 - .L_2)
	.align		4
.L_2:
        /*0010*/ 	.word	index@(_Z18copy_matrix_kernelPKfPfi)
        /*0014*/ 	.word	0x00000000


	//----- nvinfo : EIATTR_MIN_STACK_SIZE
	.align		4
.L_3:
        /*0018*/ 	.byte	0x04, 0x12
        /*001a*/ 	.short	(.L_5 - .L_4)
	.align		4
.L_4:
        /*001c*/ 	.word	index@(_Z18copy_matrix_kernelPKfPfi)
        /*0020*/ 	.word	0x00000000
.L_5:


//--------------------- .nv.compat                --------------------------
	.section	.nv.compat,"",@"SHT_CUDA_COMPAT_INFO"
	.align	4
        /*0000*/ 	.byte	0x02, 0x09, 0x00, 0x00, 0x02, 0x02, 0x01, 0x00, 0x02, 0x05, 0x05, 0x00, 0x03, 0x07, 0x01, 0x01
        /*0010*/ 	.byte	0x02, 0x03, 0x00, 0x00, 0x02, 0x06, 0x01, 0x00, 0x04, 0x0b, 0x08, 0x00, 0x09, 0x00, 0x00, 0x00
        /*0020*/ 	.byte	0x00, 0x00, 0x00, 0x00


//--------------------- .nv.info._Z18copy_matrix_kernelPKfPfi --------------------------
	.section	.nv.info._Z18copy_matrix_kernelPKfPfi,"",@"SHT_CUDA_INFO"
	.sectionflags	@""
	.align	4


	//----- nvinfo : EIATTR_CUDA_API_VERSION
	.align		4
        /*0000*/ 	.byte	0x04, 0x37
        /*0002*/ 	.short	(.L_7 - .L_6)
.L_6:
        /*0004*/ 	.word	0x00000082


	//----- nvinfo : EIATTR_KPARAM_INFO
	.align		4
.L_7:
        /*0008*/ 	.byte	0x04, 0x17
        /*000a*/ 	.short	(.L_9 - .L_8)
.L_8:
        /*000c*/ 	.word	0x00000000
        /*0010*/ 	.short	0x0002
        /*0012*/ 	.short	0x0010
        /*0014*/ 	.byte	0x00, 0xf0, 0x11, 0x00


	//----- nvinfo : EIATTR_KPARAM_INFO
	.align		4
.L_9:
        /*0018*/ 	.byte	0x04, 0x17
        /*001a*/ 	.short	(.L_11 - .L_10)
.L_10:
        /*001c*/ 	.word	0x00000000
        /*0020*/ 	.short	0x0001
        /*0022*/ 	.short	0x0008
        /*0024*/ 	.byte	0x00, 0xf5, 0x21, 0x00


	//----- nvinfo : EIATTR_KPARAM_INFO
	.align		4
.L_11:
        /*0028*/ 	.byte	0x04, 0x17
        /*002a*/ 	.short	(.L_13 - .L_12)
.L_12:
        /*002c*/ 	.word	0x00000000
        /*0030*/ 	.short	0x0000
        /*0032*/ 	.short	0x0000
        /*0034*/ 	.byte	0x00, 0xf5, 0x21, 0x00


	//----- nvinfo : EIATTR_SPARSE_MMA_MASK
	.align		4
.L_13:
        /*0038*/ 	.byte	0x03, 0x50
        /*003a*/ 	.short	0x0000


	//----- nvinfo : EIATTR_MAXREG_COUNT
	.align		4
        /*003c*/ 	.byte	0x03, 0x1b
        /*003e*/ 	.short	0x00ff


	//----- nvinfo : EIATTR_MERCURY_ISA_VERSION
	.align		4
        /*0040*/ 	.byte	0x03, 0x5f
        /*0042*/ 	.short	0x0101


	//----- nvinfo : EIATTR_VRC_CTA_INIT_COUNT
	.align		4
        /*0044*/ 	.byte	0x02, 0x4a
	.zero		1
	.zero		1


	//----- nvinfo : EIATTR_EXIT_INSTR_OFFSETS
	.align		4
        /*0048*/ 	.byte	0x04, 0x1c
        /*004a*/ 	.short	(.L_15 - .L_14)


	//   ....[0]....
.L_14:
        /*004c*/ 	.word	0x00000080


	//   ....[1]....
        /*0050*/ 	.word	0x00000100


	//----- nvinfo : EIATTR_CBANK_PARAM_SIZE
	.align		4
.L_15:
        /*0054*/ 	.byte	0x03, 0x19
        /*0056*/ 	.short	0x0014


	//----- nvinfo : EIATTR_PARAM_CBANK
	.align		4
        /*0058*/ 	.byte	0x04, 0x0a
        /*005a*/ 	.short	(.L_17 - .L_16)
	.align		4
.L_16:
        /*005c*/ 	.word	index@(.nv.constant0._Z18copy_matrix_kernelPKfPfi)
        /*0060*/ 	.short	0x0380
        /*0062*/ 	.short	0x0014


	//----- nvinfo : EIATTR_SW_WAR
	.align		4
.L_17:
        /*0064*/ 	.byte	0x04, 0x36
        /*0066*/ 	.short	(.L_19 - .L_18)
.L_18:
        /*0068*/ 	.word	0x00000008
.L_19:


//--------------------- .nv.callgraph             --------------------------
	.section	.nv.callgraph,"",@"SHT_CUDA_CALLGRAPH"
	.align	4
	.sectionentsize	8
	.align		4
        /*0000*/ 	.word	0x00000000
	.align		4
        /*0004*/ 	.word	0xffffffff
	.align		4
        /*0008*/ 	.word	0x00000000
	.align		4
        /*000c*/ 	.word	0xfffffffe
	.align		4
        /*0010*/ 	.word	0x00000000
	.align		4
        /*0014*/ 	.word	0xfffffffd
	.align		4
        /*0018*/ 	.word	0x00000000
	.align		4
        /*001c*/ 	.word	0xfffffffc


//--------------------- .text._Z18copy_matrix_kernelPKfPfi --------------------------
	.section	.text._Z18copy_matrix_kernelPKfPfi,"ax",@progbits
	.align	128
        .global         _Z18copy_matrix_kernelPKfPfi
        .type           _Z18copy_matrix_kernelPKfPfi,@function
        .size           _Z18copy_matrix_kernelPKfPfi,(.L_x_1 - _Z18copy_matrix_kernelPKfPfi)
        .other          _Z18copy_matrix_kernelPKfPfi,@"STO_CUDA_ENTRY STV_DEFAULT"
_Z18copy_matrix_kernelPKfPfi:
.text._Z18copy_matrix_kernelPKfPfi:
[----:B------:R-:W-:Y:S01]  /*0000*/  LDC R1, c[0x0][0x37c] ;  /* 0x0000df00ff017b82 */ /* 0x000fe20000000800 */
[----:B------:R-:W0:Y:S01]  /*0010*/  S2R R7, SR_CTAID.X ;  /* 0x0000000000077919 */ /* 0x000e220000002500 */
[----:B------:R-:W1:Y:S01]  /*0020*/  LDCU UR4, c[0x0][0x390] ;  /* 0x00007200ff0477ac */ /* 0x000e620008000800 */
[----:B------:R-:W0:Y:S01]  /*0030*/  S2R R0, SR_TID.X ;  /* 0x0000000000007919 */ /* 0x000e220000002100 */
[----:B------:R-:W0:Y:S01]  /*0040*/  LDCU UR5, c[0x0][0x360] ;  /* 0x00006c00ff0577ac */ /* 0x000e220008000800 */
[----:B-1----:R-:W-:Y:S01]  /*0050*/  UIMAD UR4, UR4, UR4, URZ ;  /* 0x00000004040472a4 */ /* 0x002fe2000f8e02ff */
[----:B0-----:R-:W-:-:S05]  /*0060*/  IMAD R7, R7, UR5, R0 ;  /* 0x0000000507077c24 */ /* 0x001fca000f8e0200 */
[----:B------:R-:W-:-:S13]  /*0070*/  ISETP.GE.AND P0, PT, R7, UR4, PT ;  /* 0x0000000407007c0c */ /* 0x000fda000bf06270 */
[----:B------:R-:W-:Y:S05]  /*0080*/  @P0 EXIT ;  /* 0x000000000000094d */ /* 0x000fea0003800000 */
[----:B------:R-:W0:Y:S01]  /*0090*/  LDC.64 R2, c[0x0][0x380] ;  /* 0x0000e000ff027b82 */ /* 0x000e220000000a00 */
[----:B------:R-:W1:Y:S07]  /*00a0*/  LDCU.64 UR4, c[0x0][0x358] ;  /* 0x00006b00ff0477ac */ /* 0x000e6e0008000a00 */
[----:B------:R-:W2:Y:S01]  /*00b0*/  LDC.64 R4, c[0x0][0x388] ;  /* 0x0000e200ff047b82 */ /* 0x000ea20000000a00 */
[----:B0-----:R-:W-:-:S06]  /*00c0*/  IMAD.WIDE R2, R7, 0x4, R2 ;  /* 0x0000000407027825 */ /* 0x001fcc00078e0202 */
[----:B-1----:R-:W3:Y:S01]  /*00d0*/  LDG.E.CONSTANT R3, desc[UR4][R2.64] ;  /* 0x0000000402037981 */ /* 0x002ee2000c1e9900 */
[----:B--2---:R-:W-:-:S05]  /*00e0*/  IMAD.WIDE R4, R7, 0x4, R4 ;  /* 0x0000000407047825 */ /* 0x004fca00078e0204 */
[----:B---3--:R-:W-:Y:S01]  /*00f0*/  STG.E desc[UR4][R4.64], R3 ;  /* 0x0000000304007986 */ /* 0x008fe2000c101904 */
[----:B------:R-:W-:Y:S05]  /*0100*/  EXIT ;  /* 0x000000000000794d */ /* 0x000fea0003800000 */
.L_x_0:
[----:B------:R-:W-:-:S00]  /*0110*/  BRA `(.L_x_0) ;  /* 0xfffffffc00fc7947 */ /* 0x000fc0000383ffff */
[----:B------:R-:W-:-:S00]  /*0120*/  NOP ;  /* 0x0000000000007918 */ /* 0x000fc00000000000 */
        /* <DEDUP_REMOVED lines=13> */
.L_x_1:


//--------------------- .nv.shared.reserved.0     --------------------------
	.section	.nv.shared.reserved.0,"aw",@nobits
	.weak		__nv_reservedSMEM_offset_0_alias
	.size		__nv_reservedSMEM_offset_0_alias, 0, 64
	.other		__nv_reservedSMEM_offset_0_alias,@"STO_CUDA_RESERVED_SHARED STV_DEFAULT"
__nv_reservedSMEM_offset_0_alias:
	.zero		0
	.zero		64


//--------------------- .nv.constant0._Z18copy_matrix_kernelPKfPfi --------------------------
	.section	.nv.constant0._Z18copy_matrix_kernelPKfPfi,"a",@progbits
	.sectionflags	@""
	.align	4
.nv.constant0._Z18copy_matrix_kernelPKfPfi:
	.zero		916


//--------------------- SYMBOLS --------------------------

	.type		.nv.reservedSmem.offset0,@object
	.size		.nv.reservedSmem.offset0,0x4
